//
// Generated by NVIDIA NVVM Compiler
//
// Compiler Build ID: CL-36424714
// Cuda compilation tools, release 13.0, V13.0.88
// Based on NVVM 20.0.0
//

.version 9.0
.target sm_100
.address_size 64

	// .globl	_Z15vec_mult_kernelPdPKdS1_ll

.visible .entry _Z15vec_mult_kernelPdPKdS1_ll(
	.param .u64 .ptr .align 1 _Z15vec_mult_kernelPdPKdS1_ll_param_0,
	.param .u64 .ptr .align 1 _Z15vec_mult_kernelPdPKdS1_ll_param_1,
	.param .u64 .ptr .align 1 _Z15vec_mult_kernelPdPKdS1_ll_param_2,
	.param .u64 _Z15vec_mult_kernelPdPKdS1_ll_param_3,
	.param .u64 _Z15vec_mult_kernelPdPKdS1_ll_param_4
)
{
	.reg .pred 	%p<12>;
	.reg .b32 	%r<5>;
	.reg .b64 	%rd<68>;
	.reg .b64 	%fd<68>;

	ld.param.u64 	%rd24, [_Z15vec_mult_kernelPdPKdS1_ll_param_1];
	ld.param.u64 	%rd25, [_Z15vec_mult_kernelPdPKdS1_ll_param_2];
	ld.param.u64 	%rd22, [_Z15vec_mult_kernelPdPKdS1_ll_param_3];
	ld.param.u64 	%rd23, [_Z15vec_mult_kernelPdPKdS1_ll_param_4];
	cvta.to.global.u64 	%rd1, %rd25;
	cvta.to.global.u64 	%rd2, %rd24;
	mov.u32 	%r1, %ctaid.x;
	mov.u32 	%r2, %ntid.x;
	mov.u32 	%r3, %tid.x;
	mad.lo.s32 	%r4, %r1, %r2, %r3;
	cvt.s64.s32 	%rd3, %r4;
	setp.le.s64 	%p1, %rd22, %rd3;
	setp.lt.s64 	%p2, %rd23, 1;
	mov.f64 	%fd67, 0d0000000000000000;
	or.pred  	%p3, %p1, %p2;
	@%p3 bra 	$L__BB0_12;
	and.b64  	%rd4, %rd23, 7;
	setp.lt.u64 	%p4, %rd23, 8;
	mov.f64 	%fd67, 0d0000000000000000;
	mov.b64 	%rd66, 0;
	@%p4 bra 	$L__BB0_4;
	and.b64  	%rd66, %rd23, 9223372036854775800;
	shl.b64 	%rd27, %rd3, 3;
	add.s64 	%rd63, %rd2, %rd27;
	shl.b64 	%rd7, %rd22, 6;
	add.s64 	%rd62, %rd1, 32;
	mov.f64 	%fd67, 0d0000000000000000;
	mov.u64 	%rd64, %rd66;
$L__BB0_3:
	.pragma "nounroll";
	ld.global.f64 	%fd17, [%rd63];
	ld.global.f64 	%fd18, [%rd62+-32];
	fma.rn.f64 	%fd19, %fd17, %fd18, %fd67;
	shl.b64 	%rd28, %rd22, 3;
	add.s64 	%rd29, %rd63, %rd28;
	ld.global.f64 	%fd20, [%rd29];
	ld.global.f64 	%fd21, [%rd62+-24];
	fma.rn.f64 	%fd22, %fd20, %fd21, %fd19;
	add.s64 	%rd30, %rd29, %rd28;
	ld.global.f64 	%fd23, [%rd30];
	ld.global.f64 	%fd24, [%rd62+-16];
	fma.rn.f64 	%fd25, %fd23, %fd24, %fd22;
	add.s64 	%rd31, %rd30, %rd28;
	ld.global.f64 	%fd26, [%rd31];
	ld.global.f64 	%fd27, [%rd62+-8];
	fma.rn.f64 	%fd28, %fd26, %fd27, %fd25;
	add.s64 	%rd32, %rd31, %rd28;
	ld.global.f64 	%fd29, [%rd32];
	ld.global.f64 	%fd30, [%rd62];
	fma.rn.f64 	%fd31, %fd29, %fd30, %fd28;
	add.s64 	%rd33, %rd32, %rd28;
	ld.global.f64 	%fd32, [%rd33];
	ld.global.f64 	%fd33, [%rd62+8];
	fma.rn.f64 	%fd34, %fd32, %fd33, %fd31;
	add.s64 	%rd34, %rd33, %rd28;
	ld.global.f64 	%fd35, [%rd34];
	ld.global.f64 	%fd36, [%rd62+16];
	fma.rn.f64 	%fd37, %fd35, %fd36, %fd34;
	add.s64 	%rd35, %rd34, %rd28;
	ld.global.f64 	%fd38, [%rd35];
	ld.global.f64 	%fd39, [%rd62+24];
	fma.rn.f64 	%fd67, %fd38, %fd39, %fd37;
	add.s64 	%rd64, %rd64, -8;
	add.s64 	%rd63, %rd63, %rd7;
	add.s64 	%rd62, %rd62, 64;
	setp.ne.s64 	%p5, %rd64, 0;
	@%p5 bra 	$L__BB0_3;
$L__BB0_4:
	setp.eq.s64 	%p6, %rd4, 0;
	@%p6 bra 	$L__BB0_12;
	and.b64  	%rd16, %rd23, 3;
	setp.lt.u64 	%p7, %rd4, 4;
	@%p7 bra 	$L__BB0_7;
	mad.lo.s64 	%rd36, %rd66, %rd22, %rd3;
	shl.b64 	%rd37, %rd36, 3;
	add.s64 	%rd38, %rd2, %rd37;
	ld.global.f64 	%fd41, [%rd38];
	shl.b64 	%rd39, %rd66, 3;
	add.s64 	%rd40, %rd1, %rd39;
	ld.global.f64 	%fd42, [%rd40];
	fma.rn.f64 	%fd43, %fd41, %fd42, %fd67;
	shl.b64 	%rd41, %rd22, 3;
	add.s64 	%rd42, %rd38, %rd41;
	ld.global.f64 	%fd44, [%rd42];
	ld.global.f64 	%fd45, [%rd40+8];
	fma.rn.f64 	%fd46, %fd44, %fd45, %fd43;
	add.s64 	%rd43, %rd42, %rd41;
	ld.global.f64 	%fd47, [%rd43];
	ld.global.f64 	%fd48, [%rd40+16];
	fma.rn.f64 	%fd49, %fd47, %fd48, %fd46;
	add.s64 	%rd44, %rd43, %rd41;
	ld.global.f64 	%fd50, [%rd44];
	ld.global.f64 	%fd51, [%rd40+24];
	fma.rn.f64 	%fd67, %fd50, %fd51, %fd49;
	add.s64 	%rd66, %rd66, 4;
$L__BB0_7:
	setp.eq.s64 	%p8, %rd16, 0;
	@%p8 bra 	$L__BB0_12;
	setp.eq.s64 	%p9, %rd16, 1;
	@%p9 bra 	$L__BB0_10;
	mad.lo.s64 	%rd45, %rd66, %rd22, %rd3;
	shl.b64 	%rd46, %rd45, 3;
	add.s64 	%rd47, %rd2, %rd46;
	ld.global.f64 	%fd53, [%rd47];
	shl.b64 	%rd48, %rd66, 3;
	add.s64 	%rd49, %rd1, %rd48;
	ld.global.f64 	%fd54, [%rd49];
	fma.rn.f64 	%fd55, %fd53, %fd54, %fd67;
	shl.b64 	%rd50, %rd22, 3;
	add.s64 	%rd51, %rd47, %rd50;
	ld.global.f64 	%fd56, [%rd51];
	ld.global.f64 	%fd57, [%rd49+8];
	fma.rn.f64 	%fd67, %fd56, %fd57, %fd55;
	add.s64 	%rd66, %rd66, 2;
$L__BB0_10:
	and.b64  	%rd52, %rd23, 1;
	setp.eq.b64 	%p10, %rd52, 1;
	not.pred 	%p11, %p10;
	@%p11 bra 	$L__BB0_12;
	mad.lo.s64 	%rd53, %rd66, %rd22, %rd3;
	shl.b64 	%rd54, %rd53, 3;
	add.s64 	%rd55, %rd2, %rd54;
	ld.global.f64 	%fd58, [%rd55];
	shl.b64 	%rd56, %rd66, 3;
	add.s64 	%rd57, %rd1, %rd56;
	ld.global.f64 	%fd59, [%rd57];
	fma.rn.f64 	%fd67, %fd58, %fd59, %fd67;
$L__BB0_12:
	ld.param.u64 	%rd61, [_Z15vec_mult_kernelPdPKdS1_ll_param_0];
	cvta.to.global.u64 	%rd58, %rd61;
	shl.b64 	%rd59, %rd3, 3;
	add.s64 	%rd60, %rd58, %rd59;
	st.global.f64 	[%rd60], %fd67;
	ret;

}


// ===== COMPILED SASS (sm_100) =====

	.target	sm_100

	.elftype	@"ET_EXEC"


//--------------------- .note.nv.tkinfo           --------------------------
	.section	.note.nv.tkinfo,"",@"SHT_NOTE"
	.sectionflags	@"SHF_NOTE_NV_TKINFO"
	.tkinfo
        /*0018*/ 	.word	0x00000002
        /*0030*/ 	.string	""
        /*0030*/ 	.string	"ptxas"
        /*0030*/ 	.string	"Cuda compilation tools, release 13.0, V13.0.88"
        /*0030*/ 	.string	"Build cuda_13.0.r13.0/compiler.36424714_0"
        /*0030*/ 	.string	"-arch sm_100 -m 64 "



//--------------------- .note.nv.cuinfo           --------------------------
	.section	.note.nv.cuinfo,"",@"SHT_NOTE"
	.sectionflags	@"SHF_NOTE_NV_CUINFO"
        /*0018*/ 	.short	0x0002
        /*001a*/ 	.short	0x0064
        /*001c*/ 	.short	0x0082
	.zero		2


//--------------------- .nv.info                  --------------------------
	.section	.nv.info,"",@"SHT_CUDA_INFO"
	.align	4


	//----- nvinfo : EIATTR_REGCOUNT
	.align		4
        /*0000*/ 	.byte	0x04, 0x2f
        /*0002*/ 	.short	(.L_1 - .L_0)
	.align		4
.L_0:
        /*0004*/ 	.word	index@(_Z15vec_mult_kernelPdPKdS1_ll)
        /*0008*/ 	.word	0x00000020


	//----- nvinfo : EIATTR_FRAME_SIZE
	.align		4
.L_1:
        /*000c*/ 	.byte	0x04, 0x11
        /*000e*/ 	.short	(.L_3 - .L_2)
	.align		4
.L_2:
        /*0010*/ 	.word	index@(_Z15vec_mult_kernelPdPKdS1_ll)
        /*0014*/ 	.word	0x00000000


	//----- nvinfo : EIATTR_MIN_STACK_SIZE
	.align		4
.L_3:
        /*0018*/ 	.byte	0x04, 0x12
        /*001a*/ 	.short	(.L_5 - .L_4)
	.align		4
.L_4:
        /*001c*/ 	.word	index@(_Z15vec_mult_kernelPdPKdS1_ll)
        /*0020*/ 	.word	0x00000000
.L_5:


//--------------------- .nv.compat                --------------------------
	.section	.nv.compat,"",@"SHT_CUDA_COMPAT_INFO"
	.align	4
        /*0000*/ 	.byte	0x02, 0x09, 0x00, 0x00, 0x02, 0x02, 0x01, 0x00, 0x02, 0x05, 0x05, 0x00, 0x03, 0x07, 0x01, 0x01
        /*0010*/ 	.byte	0x02, 0x03, 0x00, 0x00, 0x02, 0x06, 0x01, 0x00, 0x04, 0x0b, 0x08, 0x00, 0x01, 0x00, 0x00, 0x00
        /*0020*/ 	.byte	0x00, 0x00, 0x00, 0x00


//--------------------- .nv.info._Z15vec_mult_kernelPdPKdS1_ll --------------------------
	.section	.nv.info._Z15vec_mult_kernelPdPKdS1_ll,"",@"SHT_CUDA_INFO"
	.sectionflags	@""
	.align	4


	//----- nvinfo : EIATTR_CUDA_API_VERSION
	.align		4
        /*0000*/ 	.byte	0x04, 0x37
        /*0002*/ 	.short	(.L_7 - .L_6)
.L_6:
        /*0004*/ 	.word	0x00000082


	//----- nvinfo : EIATTR_KPARAM_INFO
	.align		4
.L_7:
        /*0008*/ 	.byte	0x04, 0x17
        /*000a*/ 	.short	(.L_9 - .L_8)
.L_8:
        /*000c*/ 	.word	0x00000000
        /*0010*/ 	.short	0x0004
        /*0012*/ 	.short	0x0020
        /*0014*/ 	.byte	0x00, 0xf0, 0x21, 0x00


	//----- nvinfo : EIATTR_KPARAM_INFO
	.align		4
.L_9:
        /*0018*/ 	.byte	0x04, 0x17
        /*001a*/ 	.short	(.L_11 - .L_10)
.L_10:
        /*001c*/ 	.word	0x00000000
        /*0020*/ 	.short	0x0003
        /*0022*/ 	.short	0x0018
        /*0024*/ 	.byte	0x00, 0xf0, 0x21, 0x00


	//----- nvinfo : EIATTR_KPARAM_INFO
	.align		4
.L_11:
        /*0028*/ 	.byte	0x04, 0x17
        /*002a*/ 	.short	(.L_13 - .L_12)
.L_12:
        /*002c*/ 	.word	0x00000000
        /*0030*/ 	.short	0x0002
        /*0032*/ 	.short	0x0010
        /*0034*/ 	.byte	0x00, 0xf5, 0x21, 0x00


	//----- nvinfo : EIATTR_KPARAM_INFO
	.align		4
.L_13:
        /*0038*/ 	.byte	0x04, 0x17
        /*003a*/ 	.short	(.L_15 - .L_14)
.L_14:
        /*003c*/ 	.word	0x00000000
        /*0040*/ 	.short	0x0001
        /*0042*/ 	.short	0x0008
        /*0044*/ 	.byte	0x00, 0xf5, 0x21, 0x00


	//----- nvinfo : EIATTR_KPARAM_INFO
	.align		4
.L_15:
        /*0048*/ 	.byte	0x04, 0x17
        /*004a*/ 	.short	(.L_17 - .L_16)
.L_16:
        /*004c*/ 	.word	0x00000000
        /*0050*/ 	.short	0x0000
        /*0052*/ 	.short	0x0000
        /*0054*/ 	.byte	0x00, 0xf5, 0x21, 0x00


	//----- nvinfo : EIATTR_SPARSE_MMA_MASK
	.align		4
.L_17:
        /*0058*/ 	.byte	0x03, 0x50
        /*005a*/ 	.short	0x0000


	//----- nvinfo : EIATTR_MAXREG_COUNT
	.align		4
        /*005c*/ 	.byte	0x03, 0x1b
        /*005e*/ 	.short	0x00ff


	//----- nvinfo : EIATTR_MERCURY_ISA_VERSION
	.align		4
        /*0060*/ 	.byte	0x03, 0x5f
        /*0062*/ 	.short	0x0101


	//----- nvinfo : EIATTR_VRC_CTA_INIT_COUNT
	.align		4
        /*0064*/ 	.byte	0x02, 0x4a
	.zero		1
	.zero		1


	//----- nvinfo : EIATTR_EXIT_INSTR_OFFSETS
	.align		4
        /*0068*/ 	.byte	0x04, 0x1c
        /*006a*/ 	.short	(.L_19 - .L_18)


	//   ....[0]....
.L_18:
        /*006c*/ 	.word	0x00000b50


	//----- nvinfo : EIATTR_CRS_STACK_SIZE
	.align		4
.L_19:
        /*0070*/ 	.byte	0x04, 0x1e
        /*0072*/ 	.short	(.L_21 - .L_20)
.L_20:
        /*0074*/ 	.word	0x00000000


	//----- nvinfo : EIATTR_CBANK_PARAM_SIZE
	.align		4
.L_21:
        /*0078*/ 	.byte	0x03, 0x19
        /*007a*/ 	.short	0x0028


	//----- nvinfo : EIATTR_PARAM_CBANK
	.align		4
        /*007c*/ 	.byte	0x04, 0x0a
        /*007e*/ 	.short	(.L_23 - .L_22)
	.align		4
.L_22:
        /*0080*/ 	.word	index@(.nv.constant0._Z15vec_mult_kernelPdPKdS1_ll)
        /*0084*/ 	.short	0x0380
        /*0086*/ 	.short	0x0028


	//----- nvinfo : EIATTR_SW_WAR
	.align		4
.L_23:
        /*0088*/ 	.byte	0x04, 0x36
        /*008a*/ 	.short	(.L_25 - .L_24)
.L_24:
        /*008c*/ 	.word	0x00000008
.L_25:


//--------------------- .nv.callgraph             --------------------------
	.section	.nv.callgraph,"",@"SHT_CUDA_CALLGRAPH"
	.align	4
	.sectionentsize	8
	.align		4
        /*0000*/ 	.word	0x00000000
	.align		4
        /*0004*/ 	.word	0xffffffff
	.align		4
        /*0008*/ 	.word	0x00000000
	.align		4
        /*000c*/ 	.word	0xfffffffe
	.align		4
        /*0010*/ 	.word	0x00000000
	.align		4
        /*0014*/ 	.word	0xfffffffd
	.align		4
        /*0018*/ 	.word	0x00000000
	.align		4
        /*001c*/ 	.word	0xfffffffc


//--------------------- .text._Z15vec_mult_kernelPdPKdS1_ll --------------------------
	.section	.text._Z15vec_mult_kernelPdPKdS1_ll,"ax",@progbits
	.align	128
        .global         _Z15vec_mult_kernelPdPKdS1_ll
        .type           _Z15vec_mult_kernelPdPKdS1_ll,@function
        .size           _Z15vec_mult_kernelPdPKdS1_ll,(.L_x_7 - _Z15vec_mult_kernelPdPKdS1_ll)
        .other          _Z15vec_mult_kernelPdPKdS1_ll,@"STO_CUDA_ENTRY STV_DEFAULT"
_Z15vec_mult_kernelPdPKdS1_ll:
.text._Z15vec_mult_kernelPdPKdS1_ll:
[----:B------:R-:W-:Y:S01]  /*0000*/  LDC R1, c[0x0][0x37c] ;  /* 0x0000df00ff017b82 */ /* 0x000fe20000000800 */
[----:B------:R-:W0:Y:S07]  /*0010*/  S2R R7, SR_TID.X ;  /* 0x0000000000077919 */ /* 0x000e2e0000002100 */
[----:B------:R-:W0:Y:S01]  /*0020*/  S2UR UR4, SR_CTAID.X ;  /* 0x00000000000479c3 */ /* 0x000e220000002500 */
[----:B------:R-:W1:Y:S01]  /*0030*/  LDCU.64 UR6, c[0x0][0x358] ;  /* 0x00006b00ff0677ac */ /* 0x000e620008000a00 */
[----:B------:R-:W-:Y:S01]  /*0040*/  BSSY.RECONVERGENT B0, `(.L_x_0) ;  /* 0x00000ac000007945 */ /* 0x000fe20003800200 */
[----:B------:R-:W-:-:S05]  /*0050*/  CS2R R22, SRZ ;  /* 0x0000000000167805 */ /* 0x000fca000001ff00 */
[----:B------:R-:W0:Y:S08]  /*0060*/  LDC R6, c[0x0][0x360] ;  /* 0x0000d800ff067b82 */ /* 0x000e300000000800 */
[----:B------:R-:W2:Y:S08]  /*0070*/  LDC.64 R10, c[0x0][0x3a0] ;  /* 0x0000e800ff0a7b82 */ /* 0x000eb00000000a00 */
[----:B------:R-:W3:Y:S01]  /*0080*/  LDC.64 R8, c[0x0][0x398] ;  /* 0x0000e600ff087b82 */ /* 0x000ee20000000a00 */
[----:B0-----:R-:W-:-:S05]  /*0090*/  IMAD R6, R6, UR4, R7 ;  /* 0x0000000406067c24 */ /* 0x001fca000f8e0207 */
[----:B------:R-:W-:Y:S02]  /*00a0*/  SHF.R.S32.HI R7, RZ, 0x1f, R6 ;  /* 0x0000001fff077819 */ /* 0x000fe40000011406 */
[----:B--2---:R-:W-:-:S04]  /*00b0*/  ISETP.GE.U32.AND P0, PT, R10, 0x1, PT ;  /* 0x000000010a00780c */ /* 0x004fc80003f06070 */
[----:B------:R-:W-:Y:S02]  /*00c0*/  ISETP.GE.AND.EX P0, PT, R11, RZ, PT, P0 ;  /* 0x000000ff0b00720c */ /* 0x000fe40003f06300 */
[----:B---3--:R-:W-:-:S04]  /*00d0*/  ISETP.GE.U32.AND P1, PT, R6, R8, PT ;  /* 0x000000080600720c */ /* 0x008fc80003f26070 */
[----:B------:R-:W-:-:S13]  /*00e0*/  ISETP.GE.OR.EX P0, PT, R7, R9, !P0, P1 ;  /* 0x000000090700720c */ /* 0x000fda0004706710 */
[----:B-1----:R-:W-:Y:S05]  /*00f0*/  @P0 BRA `(.L_x_1) ;  /* 0x0000000800800947 */ /* 0x002fea0003800000 */
[C---:B------:R-:W-:Y:S02]  /*0100*/  ISETP.GE.U32.AND P1, PT, R10.reuse, 0x8, PT ;  /* 0x000000080a00780c */ /* 0x040fe40003f26070 */
[----:B------:R-:W-:Y:S02]  /*0110*/  CS2R R2, SRZ ;  /* 0x0000000000027805 */ /* 0x000fe4000001ff00 */
[----:B------:R-:W-:Y:S02]  /*0120*/  LOP3.LUT R4, R10, 0x7, RZ, 0xc0, !PT ;  /* 0x000000070a047812 */ /* 0x000fe400078ec0ff */
[----:B------:R-:W-:Y:S02]  /*0130*/  CS2R R22, SRZ ;  /* 0x0000000000167805 */ /* 0x000fe4000001ff00 */
[----:B------:R-:W-:Y:S02]  /*0140*/  ISETP.GE.U32.AND.EX P1, PT, R11, RZ, PT, P1 ;  /* 0x000000ff0b00720c */ /* 0x000fe40003f26110 */
[----:B------:R-:W-:-:S04]  /*0150*/  ISETP.NE.U32.AND P0, PT, R4, RZ, PT ;  /* 0x000000ff0400720c */ /* 0x000fc80003f05070 */
[----:B------:R-:W-:-:S07]  /*0160*/  ISETP.NE.AND.EX P0, PT, RZ, RZ, PT, P0 ;  /* 0x000000ffff00720c */ /* 0x000fce0003f05300 */
[----:B------:R-:W-:Y:S06]  /*0170*/  @!P1 BRA `(.L_x_2) ;  /* 0x00000004000c9947 */ /* 0x000fec0003800000 */
[----:B------:R-:W0:Y:S01]  /*0180*/  LDCU.64 UR4, c[0x0][0x390] ;  /* 0x00007200ff0477ac */ /* 0x000e220008000a00 */
[----:B------:R-:W-:Y:S01]  /*0190*/  LOP3.LUT R2, R11, 0x7fffffff, RZ, 0xc0, !PT ;  /* 0x7fffffff0b027812 */ /* 0x000fe200078ec0ff */
[----:B------:R-:W-:Y:S01]  /*01a0*/  IMAD.SHL.U32 R11, R8, 0x8, RZ ;  /* 0x00000008080b7824 */ /* 0x000fe200078e00ff */
[----:B------:R-:W-:Y:S01]  /*01b0*/  LOP3.LUT R3, R10, 0xfffffff8, RZ, 0xc0, !PT ;  /* 0xfffffff80a037812 */ /* 0x000fe200078ec0ff */
[----:B------:R-:W1:Y:S01]  /*01c0*/  LDCU.64 UR8, c[0x0][0x388] ;  /* 0x00007100ff0877ac */ /* 0x000e620008000a00 */
[C-C-:B------:R-:W-:Y:S02]  /*01d0*/  SHF.L.U64.HI R24, R8.reuse, 0x6, R9.reuse ;  /* 0x0000000608187819 */ /* 0x140fe40000010209 */
[----:B------:R-:W-:Y:S02]  /*01e0*/  CS2R R22, SRZ ;  /* 0x0000000000167805 */ /* 0x000fe4000001ff00 */
[----:B------:R-:W-:Y:S01]  /*01f0*/  SHF.L.U64.HI R26, R8, 0x3, R9 ;  /* 0x00000003081a7819 */ /* 0x000fe20000010209 */
[----:B------:R-:W-:-:S02]  /*0200*/  IMAD.MOV.U32 R27, RZ, RZ, R3 ;  /* 0x000000ffff1b7224 */ /* 0x000fc400078e0003 */
[----:B------:R-:W-:Y:S01]  /*0210*/  IMAD.MOV.U32 R25, RZ, RZ, R2 ;  /* 0x000000ffff197224 */ /* 0x000fe200078e0002 */
[----:B0-----:R-:W-:-:S04]  /*0220*/  UIADD3 UR4, UP0, UPT, UR4, 0x20, URZ ;  /* 0x0000002004047890 */ /* 0x001fc8000ff1e0ff */
[----:B------:R-:W-:Y:S01]  /*0230*/  UIADD3.X UR5, UPT, UPT, URZ, UR5, URZ, UP0, !UPT ;  /* 0x00000005ff057290 */ /* 0x000fe200087fe4ff */
[----:B-1----:R-:W-:Y:S01]  /*0240*/  LEA R0, P1, R6, UR8, 0x3 ;  /* 0x0000000806007c11 */ /* 0x002fe2000f8218ff */
[----:B------:R-:W-:-:S03]  /*0250*/  IMAD.U32 R16, RZ, RZ, UR4 ;  /* 0x00000004ff107e24 */ /* 0x000fc6000f8e00ff */
[----:B------:R-:W-:Y:S01]  /*0260*/  LEA.HI.X R5, R6, UR9, R7, 0x3, P1 ;  /* 0x0000000906057c11 */ /* 0x000fe200088f1c07 */
[----:B------:R-:W-:-:S08]  /*0270*/  IMAD.U32 R17, RZ, RZ, UR5 ;  /* 0x00000005ff117e24 */ /* 0x000fd0000f8e00ff */
.L_x_3:
[----:B------:R-:W-:Y:S02]  /*0280*/  IMAD.MOV.U32 R12, RZ, RZ, R16 ;  /* 0x000000ffff0c7224 */ /* 0x000fe400078e0010 */
[----:B------:R-:W-:Y:S02]  /*0290*/  IMAD.MOV.U32 R13, RZ, RZ, R17 ;  /* 0x000000ffff0d7224 */ /* 0x000fe400078e0011 */
[----:B------:R-:W-:Y:S02]  /*02a0*/  IMAD.MOV.U32 R28, RZ, RZ, R0 ;  /* 0x000000ffff1c7224 */ /* 0x000fe400078e0000 */
[----:B------:R-:W-:Y:S01]  /*02b0*/  IMAD.MOV.U32 R29, RZ, RZ, R5 ;  /* 0x000000ffff1d7224 */ /* 0x000fe200078e0005 */
[----:B------:R-:W2:Y:S04]  /*02c0*/  LDG.E.64 R18, desc[UR6][R12.64+-0x20] ;  /* 0xffffe0060c127981 */ /* 0x000ea8000c1e1b00 */
[----:B------:R-:W2:Y:S01]  /*02d0*/  LDG.E.64 R14, desc[UR6][R28.64] ;  /* 0x000000061c0e7981 */ /* 0x000ea2000c1e1b00 */
[----:B------:R-:W-:-:S03]  /*02e0*/  IADD3 R20, P1, PT, R0, R11, RZ ;  /* 0x0000000b00147210 */ /* 0x000fc60007f3e0ff */
[----:B------:R-:W3:Y:S02]  /*02f0*/  LDG.E.64 R16, desc[UR6][R12.64+-0x18] ;  /* 0xffffe8060c107981 */ /* 0x000ee4000c1e1b00 */
[----:B------:R-:W-:Y:S01]  /*0300*/  IMAD.X R21, R5, 0x1, R26, P1 ;  /* 0x0000000105157824 */ /* 0x000fe200008e061a */
[----:B--2---:R-:W-:-:S04]  /*0310*/  DFMA R18, R14, R18, R22 ;  /* 0x000000120e12722b */ /* 0x004fc80000000016 */
[----:B------:R-:W3:Y:S01]  /*0320*/  LDG.E.64 R14, desc[UR6][R20.64] ;  /* 0x00000006140e7981 */ /* 0x000ee2000c1e1b00 */
[----:B------:R-:W-:-:S05]  /*0330*/  IADD3 R22, P1, PT, R20, R11, RZ ;  /* 0x0000000b14167210 */ /* 0x000fca0007f3e0ff */
[----:B------:R-:W-:Y:S01]  /*0340*/  IMAD.X R23, R21, 0x1, R26, P1 ;  /* 0x0000000115177824 */ /* 0x000fe200008e061a */
[----:B------:R-:W-:Y:S01]  /*0350*/  IADD3 R28, P1, PT, R22, R11, RZ ;  /* 0x0000000b161c7210 */ /* 0x000fe20007f3e0ff */
[----:B---3--:R-:W-:-:S03]  /*0360*/  DFMA R16, R14, R16, R18 ;  /* 0x000000100e10722b */ /* 0x008fc60000000012 */
[----:B------:R-:W2:Y:S04]  /*0370*/  LDG.E.64 R14, desc[UR6][R22.64] ;  /* 0x00000006160e7981 */ /* 0x000ea8000c1e1b00 */
[----:B------:R-:W2:Y:S01]  /*0380*/  LDG.E.64 R18, desc[UR6][R12.64+-0x10] ;  /* 0xfffff0060c127981 */ /* 0x000ea2000c1e1b00 */
[----:B------:R-:W-:Y:S01]  /*0390*/  IMAD.X R29, R23, 0x1, R26, P1 ;  /* 0x00000001171d7824 */ /* 0x000fe200008e061a */
[----:B------:R-:W-:Y:S01]  /*03a0*/  IADD3 R20, P1, PT, R28, R11, RZ ;  /* 0x0000000b1c147210 */ /* 0x000fe20007f3e0ff */
[----:B--2---:R-:W-:-:S03]  /*03b0*/  DFMA R18, R14, R18, R16 ;  /* 0x000000120e12722b */ /* 0x004fc60000000010 */
        /* <DEDUP_REMOVED lines=12> */
[--C-:B------:R-:W-:Y:S01]  /*0480*/  IMAD.X R29, R23, 0x1, R26.reuse, P1 ;  /* 0x00000001171d7824 */ /* 0x100fe200008e061a */
[----:B------:R-:W-:Y:S02]  /*0490*/  IADD3 R20, P1, PT, R28, R11, RZ ;  /* 0x0000000b1c147210 */ /* 0x000fe40007f3e0ff */
[----:B------:R-:W3:Y:S03]  /*04a0*/  LDG.E.64 R22, desc[UR6][R12.64+0x18] ;  /* 0x000018060c167981 */ /* 0x000ee6000c1e1b00 */
[----:B------:R-:W-:-:S06]  /*04b0*/  IMAD.X R21, R29, 0x1, R26, P1 ;  /* 0x000000011d157824 */ /* 0x000fcc00008e061a */
[----:B------:R-:W3:Y:S01]  /*04c0*/  LDG.E.64 R20, desc[UR6][R20.64] ;  /* 0x0000000614147981 */ /* 0x000ee2000c1e1b00 */
[----:B--2---:R-:W-:-:S03]  /*04d0*/  DFMA R14, R16, R14, R18 ;  /* 0x0000000e100e722b */ /* 0x004fc60000000012 */
[----:B------:R-:W2:Y:S04]  /*04e0*/  LDG.E.64 R16, desc[UR6][R28.64] ;  /* 0x000000061c107981 */ /* 0x000ea8000c1e1b00 */
[----:B------:R-:W2:Y:S01]  /*04f0*/  LDG.E.64 R18, desc[UR6][R12.64+0x10] ;  /* 0x000010060c127981 */ /* 0x000ea2000c1e1b00 */
[----:B------:R-:W-:-:S04]  /*0500*/  IADD3 R27, P1, PT, R27, -0x8, RZ ;  /* 0xfffffff81b1b7810 */ /* 0x000fc80007f3e0ff */
[----:B------:R-:W-:Y:S02]  /*0510*/  IADD3.X R25, PT, PT, R25, -0x1, RZ, P1, !PT ;  /* 0xffffffff19197810 */ /* 0x000fe40000ffe4ff */
[----:B------:R-:W-:-:S04]  /*0520*/  ISETP.NE.U32.AND P1, PT, R27, RZ, PT ;  /* 0x000000ff1b00720c */ /* 0x000fc80003f25070 */
[----:B------:R-:W-:Y:S02]  /*0530*/  ISETP.NE.AND.EX P1, PT, R25, RZ, PT, P1 ;  /* 0x000000ff1900720c */ /* 0x000fe40003f25310 */
[----:B------:R-:W-:-:S05]  /*0540*/  LEA R0, P2, R8, R0, 0x6 ;  /* 0x0000000008007211 */ /* 0x000fca00078430ff */
[----:B------:R-:W-:Y:S01]  /*0550*/  IMAD.X R5, R5, 0x1, R24, P2 ;  /* 0x0000000105057824 */ /* 0x000fe200010e0618 */
[----:B--2---:R-:W-:Y:S01]  /*0560*/  DFMA R14, R16, R18, R14 ;  /* 0x00000012100e722b */ /* 0x004fe2000000000e */
[----:B------:R-:W-:-:S07]  /*0570*/  IADD3 R16, P3, PT, R12, 0x40, RZ ;  /* 0x000000400c107810 */ /* 0x000fce0007f7e0ff */
[----:B---3--:R-:W-:Y:S01]  /*0580*/  DFMA R22, R20, R22, R14 ;  /* 0x000000161416722b */ /* 0x008fe2000000000e */
[----:B------:R-:W-:Y:S01]  /*0590*/  IMAD.X R17, RZ, RZ, R13, P3 ;  /* 0x000000ffff117224 */ /* 0x000fe200018e060d */
[----:B------:R-:W-:Y:S09]  /*05a0*/  @P1 BRA `(.L_x_3) ;  /* 0xfffffffc00341947 */ /* 0x000ff2000383ffff */
.L_x_2:
[----:B------:R-:W-:Y:S05]  /*05b0*/  @!P0 BRA `(.L_x_1) ;  /* 0x0000000400508947 */ /* 0x000fea0003800000 */
[----:B------:R-:W-:Y:S02]  /*05c0*/  ISETP.GE.U32.AND P1, PT, R4, 0x4, PT ;  /* 0x000000040400780c */ /* 0x000fe40003f26070 */
[----:B------:R-:W-:Y:S02]  /*05d0*/  LOP3.LUT R0, R10, 0x3, RZ, 0xc0, !PT ;  /* 0x000000030a007812 */ /* 0x000fe400078ec0ff */
[----:B------:R-:W-:Y:S02]  /*05e0*/  ISETP.GE.U32.AND.EX P1, PT, RZ, RZ, PT, P1 ;  /* 0x000000ffff00720c */ /* 0x000fe40003f26110 */
[----:B------:R-:W-:-:S04]  /*05f0*/  ISETP.NE.U32.AND P0, PT, R0, RZ, PT ;  /* 0x000000ff0000720c */ /* 0x000fc80003f05070 */
[----:B------:R-:W-:-:S07]  /*0600*/  ISETP.NE.AND.EX P0, PT, RZ, RZ, PT, P0 ;  /* 0x000000ffff00720c */ /* 0x000fce0003f05300 */
[----:B------:R-:W-:Y:S06]  /*0610*/  @!P1 BRA `(.L_x_4) ;  /* 0x0000000000849947 */ /* 0x000fec0003800000 */
[----:B------:R-:W0:Y:S01]  /*0620*/  LDC.64 R14, c[0x0][0x390] ;  /* 0x0000e400ff0e7b82 */ /* 0x000e220000000a00 */
[----:B------:R-:W1:Y:S01]  /*0630*/  LDCU.64 UR4, c[0x0][0x388] ;  /* 0x00007100ff0477ac */ /* 0x000e620008000a00 */
[-C--:B------:R-:W-:Y:S02]  /*0640*/  IMAD R4, R2, R8.reuse, RZ ;  /* 0x0000000802047224 */ /* 0x080fe400078e02ff */
[----:B------:R-:W-:-:S04]  /*0650*/  IMAD.WIDE.U32 R12, R3, R8, R6 ;  /* 0x00000008030c7225 */ /* 0x000fc800078e0006 */
[----:B------:R-:W-:-:S04]  /*0660*/  IMAD R11, R3, R9, R4 ;  /* 0x00000009030b7224 */ /* 0x000fc800078e0204 */
[----:B------:R-:W-:Y:S01]  /*0670*/  IMAD.IADD R11, R13, 0x1, R11 ;  /* 0x000000010d0b7824 */ /* 0x000fe200078e020b */
[----:B-1----:R-:W-:-:S04]  /*0680*/  LEA R28, P1, R12, UR4, 0x3 ;  /* 0x000000040c1c7c11 */ /* 0x002fc8000f8218ff */
[----:B------:R-:W-:Y:S02]  /*0690*/  LEA.HI.X R29, R12, UR5, R11, 0x3, P1 ;  /* 0x000000050c1d7c11 */ /* 0x000fe400088f1c0b */
[----:B0-----:R-:W-:-:S04]  /*06a0*/  LEA R4, P2, R3, R14, 0x3 ;  /* 0x0000000e03047211 */ /* 0x001fc800078418ff */
[----:B------:R-:W-:Y:S02]  /*06b0*/  LEA.HI.X R5, R3, R15, R2, 0x3, P2 ;  /* 0x0000000f03057211 */ /* 0x000fe400010f1c02 */
[----:B------:R-:W2:Y:S04]  /*06c0*/  LDG.E.64 R14, desc[UR6][R28.64] ;  /* 0x000000061c0e7981 */ /* 0x000ea8000c1e1b00 */
[----:B------:R-:W2:Y:S01]  /*06d0*/  LDG.E.64 R12, desc[UR6][R4.64] ;  /* 0x00000006040c7981 */ /* 0x000ea2000c1e1b00 */
[----:B------:R-:W-:-:S03]  /*06e0*/  IMAD.WIDE.U32 R16, R8, 0x8, RZ ;  /* 0x0000000808107825 */ /* 0x000fc600078e00ff */
[----:B------:R-:W3:Y:S01]  /*06f0*/  LDG.E.64 R26, desc[UR6][R4.64+0x8] ;  /* 0x00000806041a7981 */ /* 0x000ee2000c1e1b00 */
[----:B------:R-:W-:Y:S01]  /*0700*/  IMAD.SHL.U32 R11, R9, 0x8, RZ ;  /* 0x00000008090b7824 */ /* 0x000fe200078e00ff */
[----:B------:R-:W-:-:S03]  /*0710*/  IADD3 R18, P1, PT, R28, R16, RZ ;  /* 0x000000101c127210 */ /* 0x000fc60007f3e0ff */
[----:B------:R-:W-:-:S04]  /*0720*/  IMAD.IADD R11, R17, 0x1, R11 ;  /* 0x00000001110b7824 */ /* 0x000fc800078e020b */
[----:B------:R-:W-:Y:S01]  /*0730*/  IMAD.X R19, R11, 0x1, R29, P1 ;  /* 0x000000010b137824 */ /* 0x000fe200008e061d */
[-C--:B------:R-:W-:Y:S01]  /*0740*/  IADD3 R20, P1, PT, R18, R16.reuse, RZ ;  /* 0x0000001012147210 */ /* 0x080fe20007f3e0ff */
[----:B------:R-:W4:Y:S04]  /*0750*/  LDG.E.64 R28, desc[UR6][R4.64+0x18] ;  /* 0x00001806041c7981 */ /* 0x000f28000c1e1b00 */
[----:B------:R-:W3:Y:S01]  /*0760*/  LDG.E.64 R24, desc[UR6][R18.64] ;  /* 0x0000000612187981 */ /* 0x000ee2000c1e1b00 */
[----:B------:R-:W-:Y:S01]  /*0770*/  IMAD.X R21, R19, 0x1, R11, P1 ;  /* 0x0000000113157824 */ /* 0x000fe200008e060b */
[----:B------:R-:W-:-:S05]  /*0780*/  IADD3 R16, P1, PT, R20, R16, RZ ;  /* 0x0000001014107210 */ /* 0x000fca0007f3e0ff */
[----:B------:R-:W-:-:S06]  /*0790*/  IMAD.X R17, R21, 0x1, R11, P1 ;  /* 0x0000000115117824 */ /* 0x000fcc00008e060b */
[----:B------:R-:W4:Y:S01]  /*07a0*/  LDG.E.64 R16, desc[UR6][R16.64] ;  /* 0x0000000610107981 */ /* 0x000f22000c1e1b00 */
[----:B--2---:R-:W-:-:S03]  /*07b0*/  DFMA R22, R14, R12, R22 ;  /* 0x0000000c0e16722b */ /* 0x004fc60000000016 */
[----:B------:R-:W2:Y:S04]  /*07c0*/  LDG.E.64 R12, desc[UR6][R4.64+0x10] ;  /* 0x00001006040c7981 */ /* 0x000ea8000c1e1b00 */
[----:B------:R-:W2:Y:S01]  /*07d0*/  LDG.E.64 R14, desc[UR6][R20.64] ;  /* 0x00000006140e7981 */ /* 0x000ea2000c1e1b00 */
[----:B---3--:R-:W-:Y:S01]  /*07e0*/  DFMA R22, R24, R26, R22 ;  /* 0x0000001a1816722b */ /* 0x008fe20000000016 */
[----:B------:R-:W-:-:S05]  /*07f0*/  IADD3 R3, P1, PT, R3, 0x4, RZ ;  /* 0x0000000403037810 */ /* 0x000fca0007f3e0ff */
[----:B------:R-:W-:Y:S02]  /*0800*/  IMAD.X R2, RZ, RZ, R2, P1 ;  /* 0x000000ffff027224 */ /* 0x000fe400008e0602 */
[----:B--2---:R-:W-:-:S08]  /*0810*/  DFMA R22, R14, R12, R22 ;  /* 0x0000000c0e16722b */ /* 0x004fd00000000016 */
[----:B----4-:R-:W-:-:S11]  /*0820*/  DFMA R22, R16, R28, R22 ;  /* 0x0000001c1016722b */ /* 0x010fd60000000016 */
.L_x_4:
[----:B------:R-:W-:Y:S05]  /*0830*/  @!P0 BRA `(.L_x_1) ;  /* 0x0000000000b08947 */ /* 0x000fea0003800000 */
[----:B------:R-:W-:Y:S02]  /*0840*/  ISETP.NE.U32.AND P1, PT, R0, 0x1, PT ;  /* 0x000000010000780c */ /* 0x000fe40003f25070 */
[----:B------:R-:W-:Y:S02]  /*0850*/  LOP3.LUT R10, R10, 0x1, RZ, 0xc0, !PT ;  /* 0x000000010a0a7812 */ /* 0x000fe400078ec0ff */
[----:B------:R-:W-:Y:S02]  /*0860*/  ISETP.NE.AND.EX P1, PT, RZ, RZ, PT, P1 ;  /* 0x000000ffff00720c */ /* 0x000fe40003f25310 */
[----:B------:R-:W-:-:S04]  /*0870*/  ISETP.NE.U32.AND P0, PT, R10, 0x1, PT ;  /* 0x000000010a00780c */ /* 0x000fc80003f05070 */
[----:B------:R-:W-:-:S07]  /*0880*/  ISETP.NE.U32.AND.EX P0, PT, RZ, RZ, PT, P0 ;  /* 0x000000ffff00720c */ /* 0x000fce0003f05100 */
[----:B------:R-:W-:Y:S06]  /*0890*/  @!P1 BRA `(.L_x_5) ;  /* 0x0000000000589947 */ /* 0x000fec0003800000 */
[----:B------:R-:W0:Y:S01]  /*08a0*/  LDC.64 R14, c[0x0][0x390] ;  /* 0x0000e400ff0e7b82 */ /* 0x000e220000000a00 */
[----:B------:R-:W1:Y:S01]  /*08b0*/  LDCU.64 UR4, c[0x0][0x388] ;  /* 0x00007100ff0477ac */ /* 0x000e620008000a00 */
[-C--:B------:R-:W-:Y:S02]  /*08c0*/  IMAD R0, R2, R8.reuse, RZ ;  /* 0x0000000802007224 */ /* 0x080fe400078e02ff */
[----:B------:R-:W-:Y:S02]  /*08d0*/  IMAD.MOV.U32 R4, RZ, RZ, R6 ;  /* 0x000000ffff047224 */ /* 0x000fe400078e0006 */
[----:B------:R-:W-:Y:S02]  /*08e0*/  IMAD.MOV.U32 R5, RZ, RZ, R7 ;  /* 0x000000ffff057224 */ /* 0x000fe400078e0007 */
[C---:B------:R-:W-:Y:S02]  /*08f0*/  IMAD R11, R3.reuse, R9, R0 ;  /* 0x00000009030b7224 */ /* 0x040fe400078e0200 */
[----:B------:R-:W-:-:S04]  /*0900*/  IMAD.WIDE.U32 R4, R3, R8, R4 ;  /* 0x0000000803047225 */ /* 0x000fc800078e0004 */
[----:B------:R-:W-:Y:S01]  /*0910*/  IMAD.IADD R11, R5, 0x1, R11 ;  /* 0x00000001050b7824 */ /* 0x000fe200078e020b */
[----:B-1----:R-:W-:-:S04]  /*0920*/  LEA R10, P1, R4, UR4, 0x3 ;  /* 0x00000004040a7c11 */ /* 0x002fc8000f8218ff */
[----:B------:R-:W-:Y:S02]  /*0930*/  LEA.HI.X R11, R4, UR5, R11, 0x3, P1 ;  /* 0x00000005040b7c11 */ /* 0x000fe400088f1c0b */
[C---:B0-----:R-:W-:Y:S02]  /*0940*/  LEA R14, P2, R3.reuse, R14, 0x3 ;  /* 0x0000000e030e7211 */ /* 0x041fe400078418ff */
[C---:B------:R-:W-:Y:S01]  /*0950*/  LEA R4, P1, R8.reuse, R10, 0x3 ;  /* 0x0000000a08047211 */ /* 0x040fe200078218ff */
[----:B------:R-:W2:Y:S01]  /*0960*/  LDG.E.64 R12, desc[UR6][R10.64] ;  /* 0x000000060a0c7981 */ /* 0x000ea2000c1e1b00 */
[----:B------:R-:W-:Y:S02]  /*0970*/  LEA.HI.X R15, R3, R15, R2, 0x3, P2 ;  /* 0x0000000f030f7211 */ /* 0x000fe400010f1c02 */
[----:B------:R-:W-:-:S03]  /*0980*/  LEA.HI.X R5, R8, R11, R9, 0x3, P1 ;  /* 0x0000000b08057211 */ /* 0x000fc600008f1c09 */
[----:B------:R-:W2:Y:S04]  /*0990*/  LDG.E.64 R16, desc[UR6][R14.64] ;  /* 0x000000060e107981 */ /* 0x000ea8000c1e1b00 */
[----:B------:R-:W3:Y:S04]  /*09a0*/  LDG.E.64 R18, desc[UR6][R14.64+0x8] ;  /* 0x000008060e127981 */ /* 0x000ee8000c1e1b00 */
[----:B------:R-:W3:Y:S01]  /*09b0*/  LDG.E.64 R4, desc[UR6][R4.64] ;  /* 0x0000000604047981 */ /* 0x000ee2000c1e1b00 */
[----:B------:R-:W-:-:S05]  /*09c0*/  IADD3 R3, P1, PT, R3, 0x2, RZ ;  /* 0x0000000203037810 */ /* 0x000fca0007f3e0ff */
[----:B------:R-:W-:Y:S01]  /*09d0*/  IMAD.X R2, RZ, RZ, R2, P1 ;  /* 0x000000ffff027224 */ /* 0x000fe200008e0602 */
[----:B--2---:R-:W-:-:S08]  /*09e0*/  DFMA R12, R12, R16, R22 ;  /* 0x000000100c0c722b */ /* 0x004fd00000000016 */
[----:B---3--:R-:W-:-:S11]  /*09f0*/  DFMA R22, R18, R4, R12 ;  /* 0x000000041216722b */ /* 0x008fd6000000000c */
.L_x_5:
[----:B------:R-:W-:Y:S05]  /*0a00*/  @P0 BRA `(.L_x_1) ;  /* 0x00000000003c0947 */ /* 0x000fea0003800000 */
        /* <DEDUP_REMOVED lines=10> */
[----:B0-----:R-:W-:-:S04]  /*0ab0*/  LEA R4, P1, R3, R12, 0x3 ;  /* 0x0000000c03047211 */ /* 0x001fc800078218ff */
[----:B------:R-:W-:Y:S02]  /*0ac0*/  LEA.HI.X R5, R3, R13, R2, 0x3, P1 ;  /* 0x0000000d03057211 */ /* 0x000fe400008f1c02 */
[----:B------:R-:W2:Y:S04]  /*0ad0*/  LDG.E.64 R2, desc[UR6][R10.64] ;  /* 0x000000060a027981 */ /* 0x000ea8000c1e1b00 */
[----:B------:R-:W2:Y:S02]  /*0ae0*/  LDG.E.64 R4, desc[UR6][R4.64] ;  /* 0x0000000604047981 */ /* 0x000ea4000c1e1b00 */
[----:B--2---:R-:W-:-:S11]  /*0af0*/  DFMA R22, R2, R4, R22 ;  /* 0x000000040216722b */ /* 0x004fd60000000016 */
.L_x_1:
[----:B------:R-:W-:Y:S05]  /*0b00*/  BSYNC.RECONVERGENT B0 ;  /* 0x0000000000007941 */ /* 0x000fea0003800200 */
.L_x_0:
[----:B------:R-:W0:Y:S02]  /*0b10*/  LDCU.64 UR4, c[0x0][0x380] ;  /* 0x00007000ff0477ac */ /* 0x000e240008000a00 */
[----:B0-----:R-:W-:-:S04]  /*0b20*/  LEA R2, P0, R6, UR4, 0x3 ;  /* 0x0000000406027c11 */ /* 0x001fc8000f8018ff */
[----:B------:R-:W-:-:S05]  /*0b30*/  LEA.HI.X R3, R6, UR5, R7, 0x3, P0 ;  /* 0x0000000506037c11 */ /* 0x000fca00080f1c07 */
[----:B------:R-:W-:Y:S01]  /*0b40*/  STG.E.64 desc[UR6][R2.64], R22 ;  /* 0x0000001602007986 */ /* 0x000fe2000c101b06 */
[----:B------:R-:W-:Y:S05]  /*0b50*/  EXIT ;  /* 0x000000000000794d */ /* 0x000fea0003800000 */
.L_x_6:
[----:B------:R-:W-:-:S00]  /*0b60*/  BRA `(.L_x_6) ;  /* 0xfffffffc00fc7947 */ /* 0x000fc0000383ffff */
[----:B------:R-:W-:-:S00]  /*0b70*/  NOP ;  /* 0x0000000000007918 */ /* 0x000fc00000000000 */
        /* <DEDUP_REMOVED lines=8> */
.L_x_7:


//--------------------- .nv.shared.reserved.0     --------------------------
	.section	.nv.shared.reserved.0,"aw",@nobits
	.weak		__nv_reservedSMEM_offset_0_alias
	.size		__nv_reservedSMEM_offset_0_alias, 0, 64
	.other		__nv_reservedSMEM_offset_0_alias,@"STO_CUDA_RESERVED_SHARED STV_DEFAULT"
__nv_reservedSMEM_offset_0_alias:
	.zero		0
	.zero		64


//--------------------- .nv.constant0._Z15vec_mult_kernelPdPKdS1_ll --------------------------
	.section	.nv.constant0._Z15vec_mult_kernelPdPKdS1_ll,"a",@progbits
	.sectionflags	@""
	.align	4
.nv.constant0._Z15vec_mult_kernelPdPKdS1_ll:
	.zero		936


//--------------------- SYMBOLS --------------------------

	.type		.nv.reservedSmem.offset0,@object
	.size		.nv.reservedSmem.offset0,0x4
